	.headerflags	@"EF_CUDA_TEXMODE_UNIFIED EF_CUDA_64BIT_ADDRESS EF_CUDA_ACCELERATORS EF_CUDA_SM90 EF_CUDA_VIRTUAL_SM(EF_CUDA_SM90)"
	.elftype	@"ET_EXEC"


//--------------------- .nv.info                  --------------------------
	.section	.nv.info,"",@"SHT_CUDA_INFO"
	.align	4


	//----- nvinfo : EIATTR_REGCOUNT
	.align		4
        /*0000*/ 	.byte	0x04, 0x2f
        /*0002*/ 	.short	(.L_3 - .L_2)
	.align		4
.L_2:
        /*0004*/ 	.word	index@(triton_poi_fused__native_batch_norm_legit_no_training_relu_44)
        /*0008*/ 	.word	0x00000012


	//----- nvinfo : EIATTR_MIN_STACK_SIZE
	.align		4
.L_3:
        /*000c*/ 	.byte	0x04, 0x12
        /*000e*/ 	.short	(.L_5 - .L_4)
	.align		4
.L_4:
        /*0010*/ 	.word	index@(triton_poi_fused__native_batch_norm_legit_no_training_relu_44)
        /*0014*/ 	.word	0x00000000


	//----- nvinfo : EIATTR_FRAME_SIZE
	.align		4
.L_5:
        /*0018*/ 	.byte	0x04, 0x11
        /*001a*/ 	.short	(.L_7 - .L_6)
	.align		4
.L_6:
        /*001c*/ 	.word	index@(triton_poi_fused__native_batch_norm_legit_no_training_relu_44)
        /*0020*/ 	.word	0x00000000


	//----- nvinfo : EIATTR_MIN_STACK_SIZE
	.align		4
.L_7:
        /*0024*/ 	.byte	0x04, 0x12
        /*0026*/ 	.short	(.L_9 - .L_8)
	.align		4
.L_8:
        /*0028*/ 	.word	index@(triton_poi_fused__native_batch_norm_legit_no_training_relu_44)
        /*002c*/ 	.word	0x00000000
.L_9:


//--------------------- .nv.info.triton_poi_fused__native_batch_norm_legit_no_training_relu_44 --------------------------
	.section	.nv.info.triton_poi_fused__native_batch_norm_legit_no_training_relu_44,"",@"SHT_CUDA_INFO"
	.sectionflags	@""
	.align	4


	//----- nvinfo : EIATTR_CUDA_API_VERSION
	.align		4
        /*0000*/ 	.byte	0x04, 0x37
        /*0002*/ 	.short	(.L_11 - .L_10)
.L_10:
        /*0004*/ 	.word	0x0000007c


	//----- nvinfo : EIATTR_KPARAM_INFO
	.align		4
.L_11:
        /*0008*/ 	.byte	0x04, 0x17
        /*000a*/ 	.short	(.L_13 - .L_12)
.L_12:
        /*000c*/ 	.word	0x00000000
        /*0010*/ 	.short	0x0006
        /*0012*/ 	.short	0x0030
        /*0014*/ 	.byte	0x00, 0xf0, 0x11, 0x00


	//----- nvinfo : EIATTR_KPARAM_INFO
	.align		4
.L_13:
        /*0018*/ 	.byte	0x04, 0x17
        /*001a*/ 	.short	(.L_15 - .L_14)
.L_14:
        /*001c*/ 	.word	0x00000000
        /*0020*/ 	.short	0x0005
        /*0022*/ 	.short	0x0028
        /*0024*/ 	.byte	0x00, 0xf4, 0x21, 0x00


	//----- nvinfo : EIATTR_KPARAM_INFO
	.align		4
.L_15:
        /*0028*/ 	.byte	0x04, 0x17
        /*002a*/ 	.short	(.L_17 - .L_16)
.L_16:
        /*002c*/ 	.word	0x00000000
        /*0030*/ 	.short	0x0004
        /*0032*/ 	.short	0x0020
        /*0034*/ 	.byte	0x00, 0xf4, 0x21, 0x00


	//----- nvinfo : EIATTR_KPARAM_INFO
	.align		4
.L_17:
        /*0038*/ 	.byte	0x04, 0x17
        /*003a*/ 	.short	(.L_19 - .L_18)
.L_18:
        /*003c*/ 	.word	0x00000000
        /*0040*/ 	.short	0x0003
        /*0042*/ 	.short	0x0018
        /*0044*/ 	.byte	0x00, 0xf4, 0x21, 0x00


	//----- nvinfo : EIATTR_KPARAM_INFO
	.align		4
.L_19:
        /*0048*/ 	.byte	0x04, 0x17
        /*004a*/ 	.short	(.L_21 - .L_20)
.L_20:
        /*004c*/ 	.word	0x00000000
        /*0050*/ 	.short	0x0002
        /*0052*/ 	.short	0x0010
        /*0054*/ 	.byte	0x00, 0xf4, 0x21, 0x00


	//----- nvinfo : EIATTR_KPARAM_INFO
	.align		4
.L_21:
        /*0058*/ 	.byte	0x04, 0x17
        /*005a*/ 	.short	(.L_23 - .L_22)
.L_22:
        /*005c*/ 	.word	0x00000000
        /*0060*/ 	.short	0x0001
        /*0062*/ 	.short	0x0008
        /*0064*/ 	.byte	0x00, 0xf4, 0x21, 0x00


	//----- nvinfo : EIATTR_KPARAM_INFO
	.align		4
.L_23:
        /*0068*/ 	.byte	0x04, 0x17
        /*006a*/ 	.short	(.L_25 - .L_24)
.L_24:
        /*006c*/ 	.word	0x00000000
        /*0070*/ 	.short	0x0000
        /*0072*/ 	.short	0x0000
        /*0074*/ 	.byte	0x00, 0xf4, 0x21, 0x00


	//----- nvinfo : EIATTR_SPARSE_MMA_MASK
	.align		4
.L_25:
        /*0078*/ 	.byte	0x03, 0x50
        /*007a*/ 	.short	0x0000


	//----- nvinfo : EIATTR_MAXREG_COUNT
	.align		4
        /*007c*/ 	.byte	0x03, 0x1b
        /*007e*/ 	.short	0x00ff


	//----- nvinfo : EIATTR_EXIT_INSTR_OFFSETS
	.align		4
        /*0080*/ 	.byte	0x04, 0x1c
        /*0082*/ 	.short	(.L_27 - .L_26)


	//   ....[0]....
.L_26:
        /*0084*/ 	.word	0x00000330


	//   ....[1]....
        /*0088*/ 	.word	0x00000350


	//----- nvinfo : EIATTR_REQNTID
	.align		4
.L_27:
        /*008c*/ 	.byte	0x04, 0x10
        /*008e*/ 	.short	(.L_29 - .L_28)
.L_28:
        /*0090*/ 	.word	0x00000080
        /*0094*/ 	.word	0x00000001
        /*0098*/ 	.word	0x00000001


	//----- nvinfo : EIATTR_CBANK_PARAM_SIZE
	.align		4
.L_29:
        /*009c*/ 	.byte	0x03, 0x19
        /*009e*/ 	.short	0x0034


	//----- nvinfo : EIATTR_PARAM_CBANK
	.align		4
        /*00a0*/ 	.byte	0x04, 0x0a
        /*00a2*/ 	.short	(.L_31 - .L_30)
	.align		4
.L_30:
        /*00a4*/ 	.word	index@(.nv.constant0.triton_poi_fused__native_batch_norm_legit_no_training_relu_44)
        /*00a8*/ 	.short	0x0210
        /*00aa*/ 	.short	0x0034


	//----- nvinfo : EIATTR_SW_WAR
	.align		4
.L_31:
        /*00ac*/ 	.byte	0x04, 0x36
        /*00ae*/ 	.short	(.L_33 - .L_32)
.L_32:
        /*00b0*/ 	.word	0x00000008
.L_33:


//--------------------- .nv.callgraph             --------------------------
	.section	.nv.callgraph,"",@"SHT_CUDA_CALLGRAPH"
	.align	4
	.sectionentsize	8
	.align		4
        /*0000*/ 	.word	0x00000000
	.align		4
        /*0004*/ 	.word	0xffffffff
	.align		4
        /*0008*/ 	.word	0x00000000
	.align		4
        /*000c*/ 	.word	0xfffffffe
	.align		4
        /*0010*/ 	.word	0x00000000
	.align		4
        /*0014*/ 	.word	0xfffffffd
	.align		4
        /*0018*/ 	.word	0x00000000
	.align		4
        /*001c*/ 	.word	0xfffffffc


//--------------------- .nv.constant4             --------------------------
	.section	.nv.constant4,"a",@progbits
	.align	8
	.align		8
.nv.constant4:
        /*0000*/ 	.dword	_$_str
	.align		8
        /*0008*/ 	.dword	_$_str_$_2


//--------------------- .text.triton_poi_fused__native_batch_norm_legit_no_training_relu_44 --------------------------
	.section	.text.triton_poi_fused__native_batch_norm_legit_no_training_relu_44,"ax",@progbits
	.align	128
        .global         triton_poi_fused__native_batch_norm_legit_no_training_relu_44
        .type           triton_poi_fused__native_batch_norm_legit_no_training_relu_44,@function
        .size           triton_poi_fused__native_batch_norm_legit_no_training_relu_44,(.L_x_1 - triton_poi_fused__native_batch_norm_legit_no_training_relu_44)
        .other          triton_poi_fused__native_batch_norm_legit_no_training_relu_44,@"STO_CUDA_ENTRY STV_DEFAULT"
triton_poi_fused__native_batch_norm_legit_no_training_relu_44:
.text.triton_poi_fused__native_batch_norm_legit_no_training_relu_44:
[----:B------:R-:W0:Y:S01]  /*0000*/  LDC R1, c[0x0][0x28] ;  /* 0x00000a00ff017b82 */ /* 0x000e220000000800 */
[----:B------:R-:W1:Y:S07]  /*0010*/  S2R R0, SR_TID.X ;  /* 0x0000000000007919 */ /* 0x000e6e0000002100 */
[----:B------:R-:W2:Y:S01]  /*0020*/  LDC.64 R8, c[0x0][0x220] ;  /* 0x00008800ff087b82 */ /* 0x000ea20000000a00 */
[----:B------:R-:W-:Y:S01]  /*0030*/  HFMA2.MMA R14, -RZ, RZ, 0, 0 ;  /* 0x00000000ff0e7435 */ /* 0x000fe200000001ff */
[----:B------:R-:W-:Y:S01]  /*0040*/  ULDC.64 UR4, c[0x0][0x208] ;  /* 0x0000820000047ab9 */ /* 0x000fe20000000a00 */
[----:B------:R-:W3:Y:S05]  /*0050*/  S2R R3, SR_CTAID.X ;  /* 0x0000000000037919 */ /* 0x000eea0000002500 */
[----:B------:R-:W4:Y:S08]  /*0060*/  LDC.64 R6, c[0x0][0x218] ;  /* 0x00008600ff067b82 */ /* 0x000f300000000a00 */
[----:B------:R-:W5:Y:S08]  /*0070*/  LDC.64 R10, c[0x0][0x228] ;  /* 0x00008a00ff0a7b82 */ /* 0x000f700000000a00 */
[----:B------:R-:W4:Y:S01]  /*0080*/  LDC.64 R12, c[0x0][0x230] ;  /* 0x00008c00ff0c7b82 */ /* 0x000f220000000a00 */
[----:B-1----:R-:W-:-:S02]  /*0090*/  LOP3.LUT R0, R0, 0x7f, RZ, 0xc0, !PT ;  /* 0x0000007f00007812 */ /* 0x002fc400078ec0ff */
[----:B---3--:R-:W-:Y:S02]  /*00a0*/  SHF.R.S32.HI R2, RZ, 0x18, R3 ;  /* 0x00000018ff027819 */ /* 0x008fe40000011403 */
[----:B------:R-:W-:Y:S02]  /*00b0*/  LEA R0, R3, R0, 0x7 ;  /* 0x0000000003007211 */ /* 0x000fe400078e38ff */
[----:B------:R-:W-:Y:S02]  /*00c0*/  SGXT R3, R2, 0x1 ;  /* 0x000000010203781a */ /* 0x000fe40000000200 */
[----:B------:R-:W-:Y:S02]  /*00d0*/  ISETP.GE.AND P0, PT, R0, 0xc00, PT ;  /* 0x00000c000000780c */ /* 0x000fe40003f06270 */
[----:B------:R-:W-:-:S04]  /*00e0*/  LEA.HI R3, R3, R0, RZ, 0x4 ;  /* 0x0000000003037211 */ /* 0x000fc800078f20ff */
[----:B------:R-:W-:-:S05]  /*00f0*/  SHF.R.S32.HI R3, RZ, 0x4, R3 ;  /* 0x00000004ff037819 */ /* 0x000fca0000011403 */
[----:B------:R-:W-:-:S05]  /*0100*/  IMAD.HI R2, R3, 0x2aaaaaab, RZ ;  /* 0x2aaaaaab03027827 */ /* 0x000fca00078e02ff */
[----:B------:R-:W-:-:S04]  /*0110*/  SHF.R.U32.HI R5, RZ, 0x1f, R2 ;  /* 0x0000001fff057819 */ /* 0x000fc80000011602 */
[----:B------:R-:W-:Y:S02]  /*0120*/  LEA.HI R2, R2, R5, RZ, 0x1d ;  /* 0x0000000502027211 */ /* 0x000fe400078fe8ff */
[----:B------:R-:W1:Y:S03]  /*0130*/  LDC.64 R4, c[0x0][0x210] ;  /* 0x00008400ff047b82 */ /* 0x000e660000000a00 */
[----:B------:R-:W-:-:S04]  /*0140*/  IMAD R15, R2, -0x30, R3 ;  /* 0xffffffd0020f7824 */ /* 0x000fc800078e0203 */
[----:B--2---:R-:W-:-:S05]  /*0150*/  IMAD.WIDE R8, R15, 0x4, R8 ;  /* 0x000000040f087825 */ /* 0x004fca00078e0208 */
[----:B------:R5:W2:Y:S01]  /*0160*/  @!P0 LDG.E.EL R14, desc[UR4][R8.64] ;  /* 0x00000004080e8981 */ /* 0x000aa2000c2e1900 */
[----:B------:R-:W-:Y:S01]  /*0170*/  CS2R R2, SRZ ;  /* 0x0000000000027805 */ /* 0x000fe2000001ff00 */
[----:B----4-:R-:W-:-:S05]  /*0180*/  IMAD.WIDE R6, R15, 0x4, R6 ;  /* 0x000000040f067825 */ /* 0x010fca00078e0206 */
[----:B------:R3:W4:Y:S01]  /*0190*/  @!P0 LDG.E.EL R3, desc[UR4][R6.64] ;  /* 0x0000000406038981 */ /* 0x000722000c2e1900 */
[----:B-1----:R-:W-:-:S04]  /*01a0*/  IMAD.WIDE R4, R0, 0x4, R4 ;  /* 0x0000000400047825 */ /* 0x002fc800078e0204 */
[C---:B-----5:R-:W-:Y:S01]  /*01b0*/  IMAD.WIDE R8, R15.reuse, 0x4, R10 ;  /* 0x000000040f087825 */ /* 0x060fe200078e020a */
[----:B------:R1:W4:Y:S03]  /*01c0*/  @!P0 LDG.E R2, desc[UR4][R4.64] ;  /* 0x0000000404028981 */ /* 0x000326000c1e1900 */
[----:B0-----:R-:W-:Y:S01]  /*01d0*/  IMAD.WIDE R10, R15, 0x4, R12 ;  /* 0x000000040f0a7825 */ /* 0x001fe200078e020c */
[----:B------:R-:W-:-:S06]  /*01e0*/  CS2R R12, SRZ ;  /* 0x00000000000c7805 */ /* 0x000fcc000001ff00 */
[----:B------:R-:W5:Y:S01]  /*01f0*/  @!P0 LDG.E.EL R12, desc[UR4][R8.64] ;  /* 0x00000004080c8981 */ /* 0x000f62000c2e1900 */
[----:B---3--:R-:W-:Y:S01]  /*0200*/  MOV R6, 0x3e800000 ;  /* 0x3e80000000067802 */ /* 0x008fe20000000f00 */
[----:B-1----:R-:W0:Y:S02]  /*0210*/  LDC.64 R4, c[0x0][0x238] ;  /* 0x00008e00ff047b82 */ /* 0x002e240000000a00 */
[----:B------:R-:W5:Y:S01]  /*0220*/  @!P0 LDG.E.EL R13, desc[UR4][R10.64] ;  /* 0x000000040a0d8981 */ /* 0x000f62000c2e1900 */
[----:B--2---:R-:W-:-:S04]  /*0230*/  FADD R14, R14, 9.9999997473787516356e-06 ;  /* 0x3727c5ac0e0e7421 */ /* 0x004fc80000000000 */
[----:B------:R-:W1:Y:S02]  /*0240*/  MUFU.SQRT R15, R14 ;  /* 0x0000000e000f7308 */ /* 0x000e640000002000 */
[C---:B-1----:R-:W-:Y:S02]  /*0250*/  FSETP.GT.AND P1, PT, R15.reuse, 8.50705917302346158658e+37, PT ;  /* 0x7e8000000f00780b */ /* 0x042fe40003f24000 */
[----:B------:R-:W-:-:S11]  /*0260*/  FSETP.GEU.AND P2, PT, R15, 1.175494350822287508e-38, PT ;  /* 0x008000000f00780b */ /* 0x000fd60003f4e000 */
[----:B------:R-:W-:-:S04]  /*0270*/  @P1 FMUL R15, R15, 0.25 ;  /* 0x3e8000000f0f1820 */ /* 0x000fc80000400000 */
[----:B------:R-:W-:-:S06]  /*0280*/  @!P2 FMUL R15, R15, 16777216 ;  /* 0x4b8000000f0fa820 */ /* 0x000fcc0000400000 */
[----:B------:R-:W1:Y:S01]  /*0290*/  MUFU.RCP R15, R15 ;  /* 0x0000000f000f7308 */ /* 0x000e620000001000 */
[----:B------:R-:W-:Y:S01]  /*02a0*/  FSEL R6, R6, 1, P1 ;  /* 0x3f80000006067808 */ /* 0x000fe20000800000 */
[----:B----4-:R-:W-:-:S04]  /*02b0*/  FADD R2, -R3, R2 ;  /* 0x0000000203027221 */ /* 0x010fc80000000100 */
[----:B------:R-:W-:-:S04]  /*02c0*/  @!P2 FMUL R6, R6, 16777216 ;  /* 0x4b8000000606a820 */ /* 0x000fc80000400000 */
[----:B-1----:R-:W-:-:S04]  /*02d0*/  FMUL R3, R15, R6 ;  /* 0x000000060f037220 */ /* 0x002fc80000400000 */
[----:B------:R-:W-:-:S04]  /*02e0*/  FMUL R2, R2, R3 ;  /* 0x0000000302027220 */ /* 0x000fc80000400000 */
[----:B-----5:R-:W-:Y:S01]  /*02f0*/  FFMA R12, R2, R12, R13 ;  /* 0x0000000c020c7223 */ /* 0x020fe2000000000d */
[----:B0-----:R-:W-:-:S04]  /*0300*/  IMAD.WIDE R2, R0, 0x4, R4 ;  /* 0x0000000400027825 */ /* 0x001fc800078e0204 */
[----:B------:R-:W-:-:S04]  /*0310*/  FSETP.GEU.AND P1, PT, R12, RZ, PT ;  /* 0x000000ff0c00720b */ /* 0x000fc80003f2e000 */
[----:B------:R-:W-:Y:S01]  /*0320*/  FSEL R5, R12, RZ, P1 ;  /* 0x000000ff0c057208 */ /* 0x000fe20000800000 */
[----:B------:R-:W-:Y:S08]  /*0330*/  @P0 EXIT ;  /* 0x000000000000094d */ /* 0x000ff00003800000 */
[----:B------:R-:W-:Y:S01]  /*0340*/  STG.E desc[UR4][R2.64], R5 ;  /* 0x0000000502007986 */ /* 0x000fe2000c101904 */
[----:B------:R-:W-:Y:S05]  /*0350*/  EXIT ;  /* 0x000000000000794d */ /* 0x000fea0003800000 */
.L_x_0:
[----:B------:R-:W-:-:S00]  /*0360*/  BRA `(.L_x_0) ;  /* 0xfffffffc00fc7947 */ /* 0x000fc0000383ffff */
[----:B------:R-:W-:-:S00]  /*0370*/  NOP ;  /* 0x0000000000007918 */ /* 0x000fc00000000000 */
        /* <DEDUP_REMOVED lines=8> */
.L_x_1:


//--------------------- .nv.global.init           --------------------------
	.section	.nv.global.init,"aw",@progbits
.nv.global.init:
	.type		_$_str,@object
	.size		_$_str,(_$_str_$_2 - _$_str)
_$_str:
        /*0000*/ 	.byte	0x5f, 0x5f, 0x43, 0x55, 0x44, 0x41, 0x5f, 0x46, 0x54, 0x5a, 0x00
	.type		_$_str_$_2,@object
	.size		_$_str_$_2,(.L_1 - _$_str_$_2)
_$_str_$_2:
        /*000b*/ 	.byte	0x5f, 0x5f, 0x43, 0x55, 0x44, 0x41, 0x5f, 0x50, 0x52, 0x45, 0x43, 0x5f, 0x53, 0x51, 0x52, 0x54
        /*001b*/ 	.byte	0x00
.L_1:


//--------------------- .nv.constant0.triton_poi_fused__native_batch_norm_legit_no_training_relu_44 --------------------------
	.section	.nv.constant0.triton_poi_fused__native_batch_norm_legit_no_training_relu_44,"a",@progbits
	.sectionflags	@""
	.align	4
.nv.constant0.triton_poi_fused__native_batch_norm_legit_no_training_relu_44:
	.zero		580
